//
// Generated by NVIDIA NVVM Compiler
//
// Compiler Build ID: CL-36424714
// Cuda compilation tools, release 13.0, V13.0.88
// Based on NVVM 20.0.0
//

.version 9.0
.target sm_100
.address_size 64

	// .globl	_Z8vec_diffPdS_j

.visible .entry _Z8vec_diffPdS_j(
	.param .u64 .ptr .align 1 _Z8vec_diffPdS_j_param_0,
	.param .u64 .ptr .align 1 _Z8vec_diffPdS_j_param_1,
	.param .u32 _Z8vec_diffPdS_j_param_2
)
{
	.reg .b32 	%r<5>;
	.reg .b64 	%rd<8>;
	.reg .b64 	%fd<4>;

	ld.param.u64 	%rd1, [_Z8vec_diffPdS_j_param_0];
	ld.param.u64 	%rd2, [_Z8vec_diffPdS_j_param_1];
	cvta.to.global.u64 	%rd3, %rd1;
	cvta.to.global.u64 	%rd4, %rd2;
	mov.u32 	%r1, %ntid.x;
	mov.u32 	%r2, %ctaid.x;
	mov.u32 	%r3, %tid.x;
	mad.lo.s32 	%r4, %r1, %r2, %r3;
	mul.wide.u32 	%rd5, %r4, 8;
	add.s64 	%rd6, %rd4, %rd5;
	ld.global.f64 	%fd1, [%rd6];
	add.s64 	%rd7, %rd3, %rd5;
	ld.global.f64 	%fd2, [%rd7];
	sub.f64 	%fd3, %fd2, %fd1;
	st.global.f64 	[%rd7], %fd3;
	ret;

}


// ===== COMPILED SASS (sm_100) =====

	.target	sm_100

	.elftype	@"ET_EXEC"


//--------------------- .note.nv.tkinfo           --------------------------
	.section	.note.nv.tkinfo,"",@"SHT_NOTE"
	.sectionflags	@"SHF_NOTE_NV_TKINFO"
	.tkinfo
        /*0018*/ 	.word	0x00000002
        /*0030*/ 	.string	""
        /*0030*/ 	.string	"ptxas"
        /*0030*/ 	.string	"Cuda compilation tools, release 13.0, V13.0.88"
        /*0030*/ 	.string	"Build cuda_13.0.r13.0/compiler.36424714_0"
        /*0030*/ 	.string	"-arch sm_100 -m 64 "



//--------------------- .note.nv.cuinfo           --------------------------
	.section	.note.nv.cuinfo,"",@"SHT_NOTE"
	.sectionflags	@"SHF_NOTE_NV_CUINFO"
        /*0018*/ 	.short	0x0002
        /*001a*/ 	.short	0x0064
        /*001c*/ 	.short	0x0082
	.zero		2


//--------------------- .nv.info                  --------------------------
	.section	.nv.info,"",@"SHT_CUDA_INFO"
	.align	4


	//----- nvinfo : EIATTR_REGCOUNT
	.align		4
        /*0000*/ 	.byte	0x04, 0x2f
        /*0002*/ 	.short	(.L_1 - .L_0)
	.align		4
.L_0:
        /*0004*/ 	.word	index@(_Z8vec_diffPdS_j)
        /*0008*/ 	.word	0x0000000a


	//----- nvinfo : EIATTR_FRAME_SIZE
	.align		4
.L_1:
        /*000c*/ 	.byte	0x04, 0x11
        /*000e*/ 	.short	(.L_3 - .L_2)
	.align		4
.L_2:
        /*0010*/ 	.word	index@(_Z8vec_diffPdS_j)
        /*0014*/ 	.word	0x00000000


	//----- nvinfo : EIATTR_MIN_STACK_SIZE
	.align		4
.L_3:
        /*0018*/ 	.byte	0x04, 0x12
        /*001a*/ 	.short	(.L_5 - .L_4)
	.align		4
.L_4:
        /*001c*/ 	.word	index@(_Z8vec_diffPdS_j)
        /*0020*/ 	.word	0x00000000
.L_5:


//--------------------- .nv.compat                --------------------------
	.section	.nv.compat,"",@"SHT_CUDA_COMPAT_INFO"
	.align	4
        /*0000*/ 	.byte	0x02, 0x09, 0x00, 0x00, 0x02, 0x02, 0x01, 0x00, 0x02, 0x05, 0x05, 0x00, 0x03, 0x07, 0x01, 0x01
        /*0010*/ 	.byte	0x02, 0x03, 0x00, 0x00, 0x02, 0x06, 0x01, 0x00, 0x04, 0x0b, 0x08, 0x00, 0x01, 0x00, 0x00, 0x00
        /*0020*/ 	.byte	0x00, 0x00, 0x00, 0x00


//--------------------- .nv.info._Z8vec_diffPdS_j --------------------------
	.section	.nv.info._Z8vec_diffPdS_j,"",@"SHT_CUDA_INFO"
	.sectionflags	@""
	.align	4


	//----- nvinfo : EIATTR_CUDA_API_VERSION
	.align		4
        /*0000*/ 	.byte	0x04, 0x37
        /*0002*/ 	.short	(.L_7 - .L_6)
.L_6:
        /*0004*/ 	.word	0x00000082


	//----- nvinfo : EIATTR_KPARAM_INFO
	.align		4
.L_7:
        /*0008*/ 	.byte	0x04, 0x17
        /*000a*/ 	.short	(.L_9 - .L_8)
.L_8:
        /*000c*/ 	.word	0x00000000
        /*0010*/ 	.short	0x0002
        /*0012*/ 	.short	0x0010
        /*0014*/ 	.byte	0x00, 0xf0, 0x11, 0x00


	//----- nvinfo : EIATTR_KPARAM_INFO
	.align		4
.L_9:
        /*0018*/ 	.byte	0x04, 0x17
        /*001a*/ 	.short	(.L_11 - .L_10)
.L_10:
        /*001c*/ 	.word	0x00000000
        /*0020*/ 	.short	0x0001
        /*0022*/ 	.short	0x0008
        /*0024*/ 	.byte	0x00, 0xf5, 0x21, 0x00


	//----- nvinfo : EIATTR_KPARAM_INFO
	.align		4
.L_11:
        /*0028*/ 	.byte	0x04, 0x17
        /*002a*/ 	.short	(.L_13 - .L_12)
.L_12:
        /*002c*/ 	.word	0x00000000
        /*0030*/ 	.short	0x0000
        /*0032*/ 	.short	0x0000
        /*0034*/ 	.byte	0x00, 0xf5, 0x21, 0x00


	//----- nvinfo : EIATTR_SPARSE_MMA_MASK
	.align		4
.L_13:
        /*0038*/ 	.byte	0x03, 0x50
        /*003a*/ 	.short	0x0000


	//----- nvinfo : EIATTR_MAXREG_COUNT
	.align		4
        /*003c*/ 	.byte	0x03, 0x1b
        /*003e*/ 	.short	0x00ff


	//----- nvinfo : EIATTR_MERCURY_ISA_VERSION
	.align		4
        /*0040*/ 	.byte	0x03, 0x5f
        /*0042*/ 	.short	0x0101


	//----- nvinfo : EIATTR_VRC_CTA_INIT_COUNT
	.align		4
        /*0044*/ 	.byte	0x02, 0x4a
	.zero		1
	.zero		1


	//----- nvinfo : EIATTR_EXIT_INSTR_OFFSETS
	.align		4
        /*0048*/ 	.byte	0x04, 0x1c
        /*004a*/ 	.short	(.L_15 - .L_14)


	//   ....[0]....
.L_14:
        /*004c*/ 	.word	0x000000e0


	//----- nvinfo : EIATTR_CBANK_PARAM_SIZE
	.align		4
.L_15:
        /*0050*/ 	.byte	0x03, 0x19
        /*0052*/ 	.short	0x0014


	//----- nvinfo : EIATTR_PARAM_CBANK
	.align		4
        /*0054*/ 	.byte	0x04, 0x0a
        /*0056*/ 	.short	(.L_17 - .L_16)
	.align		4
.L_16:
        /*0058*/ 	.word	index@(.nv.constant0._Z8vec_diffPdS_j)
        /*005c*/ 	.short	0x0380
        /*005e*/ 	.short	0x0014


	//----- nvinfo : EIATTR_SW_WAR
	.align		4
.L_17:
        /*0060*/ 	.byte	0x04, 0x36
        /*0062*/ 	.short	(.L_19 - .L_18)
.L_18:
        /*0064*/ 	.word	0x00000008
.L_19:


//--------------------- .nv.callgraph             --------------------------
	.section	.nv.callgraph,"",@"SHT_CUDA_CALLGRAPH"
	.align	4
	.sectionentsize	8
	.align		4
        /*0000*/ 	.word	0x00000000
	.align		4
        /*0004*/ 	.word	0xffffffff
	.align		4
        /*0008*/ 	.word	0x00000000
	.align		4
        /*000c*/ 	.word	0xfffffffe
	.align		4
        /*0010*/ 	.word	0x00000000
	.align		4
        /*0014*/ 	.word	0xfffffffd
	.align		4
        /*0018*/ 	.word	0x00000000
	.align		4
        /*001c*/ 	.word	0xfffffffc


//--------------------- .text._Z8vec_diffPdS_j    --------------------------
	.section	.text._Z8vec_diffPdS_j,"ax",@progbits
	.align	128
        .global         _Z8vec_diffPdS_j
        .type           _Z8vec_diffPdS_j,@function
        .size           _Z8vec_diffPdS_j,(.L_x_1 - _Z8vec_diffPdS_j)
        .other          _Z8vec_diffPdS_j,@"STO_CUDA_ENTRY STV_DEFAULT"
_Z8vec_diffPdS_j:
.text._Z8vec_diffPdS_j:
[----:B------:R-:W-:Y:S01]  /*0000*/  LDC R1, c[0x0][0x37c] ;  /* 0x0000df00ff017b82 */ /* 0x000fe20000000800 */
[----:B------:R-:W0:Y:S07]  /*0010*/  S2R R7, SR_CTAID.X ;  /* 0x0000000000077919 */ /* 0x000e2e0000002500 */
[----:B------:R-:W1:Y:S01]  /*0020*/  LDC.64 R2, c[0x0][0x388] ;  /* 0x0000e200ff027b82 */ /* 0x000e620000000a00 */
[----:B------:R-:W0:Y:S01]  /*0030*/  LDCU UR6, c[0x0][0x360] ;  /* 0x00006c00ff0677ac */ /* 0x000e220008000800 */
[----:B------:R-:W0:Y:S01]  /*0040*/  S2R R0, SR_TID.X ;  /* 0x0000000000007919 */ /* 0x000e220000002100 */
[----:B------:R-:W2:Y:S05]  /*0050*/  LDCU.64 UR4, c[0x0][0x358] ;  /* 0x00006b00ff0477ac */ /* 0x000eaa0008000a00 */
[----:B------:R-:W3:Y:S01]  /*0060*/  LDC.64 R4, c[0x0][0x380] ;  /* 0x0000e000ff047b82 */ /* 0x000ee20000000a00 */
[----:B0-----:R-:W-:-:S04]  /*0070*/  IMAD R7, R7, UR6, R0 ;  /* 0x0000000607077c24 */ /* 0x001fc8000f8e0200 */
[----:B-1----:R-:W-:-:S04]  /*0080*/  IMAD.WIDE.U32 R2, R7, 0x8, R2 ;  /* 0x0000000807027825 */ /* 0x002fc800078e0002 */
[----:B---3--:R-:W-:Y:S02]  /*0090*/  IMAD.WIDE.U32 R4, R7, 0x8, R4 ;  /* 0x0000000807047825 */ /* 0x008fe400078e0004 */
[----:B--2---:R-:W2:Y:S04]  /*00a0*/  LDG.E.64 R2, desc[UR4][R2.64] ;  /* 0x0000000402027981 */ /* 0x004ea8000c1e1b00 */
[----:B------:R-:W2:Y:S02]  /*00b0*/  LDG.E.64 R6, desc[UR4][R4.64] ;  /* 0x0000000404067981 */ /* 0x000ea4000c1e1b00 */
[----:B--2---:R-:W-:-:S07]  /*00c0*/  DADD R6, -R2, R6 ;  /* 0x0000000002067229 */ /* 0x004fce0000000106 */
[----:B------:R-:W-:Y:S01]  /*00d0*/  STG.E.64 desc[UR4][R4.64], R6 ;  /* 0x0000000604007986 */ /* 0x000fe2000c101b04 */
[----:B------:R-:W-:Y:S05]  /*00e0*/  EXIT ;  /* 0x000000000000794d */ /* 0x000fea0003800000 */
.L_x_0:
[----:B------:R-:W-:-:S00]  /*00f0*/  BRA `(.L_x_0) ;  /* 0xfffffffc00fc7947 */ /* 0x000fc0000383ffff */
[----:B------:R-:W-:-:S00]  /*0100*/  NOP ;  /* 0x0000000000007918 */ /* 0x000fc00000000000 */
[----:B------:R-:W-:-:S00]  /*0110*/  NOP ;  /* 0x0000000000007918 */ /* 0x000fc00000000000 */
[----:B------:R-:W-:-:S00]  /*0120*/  NOP ;  /* 0x0000000000007918 */ /* 0x000fc00000000000 */
[----:B------:R-:W-:-:S00]  /*0130*/  NOP ;  /* 0x0000000000007918 */ /* 0x000fc00000000000 */
[----:B------:R-:W-:-:S00]  /*0140*/  NOP ;  /* 0x0000000000007918 */ /* 0x000fc00000000000 */
[----:B------:R-:W-:-:S00]  /*0150*/  NOP ;  /* 0x0000000000007918 */ /* 0x000fc00000000000 */
[----:B------:R-:W-:-:S00]  /*0160*/  NOP ;  /* 0x0000000000007918 */ /* 0x000fc00000000000 */
[----:B------:R-:W-:-:S00]  /*0170*/  NOP ;  /* 0x0000000000007918 */ /* 0x000fc00000000000 */
.L_x_1:


//--------------------- .nv.shared.reserved.0     --------------------------
	.section	.nv.shared.reserved.0,"aw",@nobits
	.weak		__nv_reservedSMEM_offset_0_alias
	.size		__nv_reservedSMEM_offset_0_alias, 0, 64
	.other		__nv_reservedSMEM_offset_0_alias,@"STO_CUDA_RESERVED_SHARED STV_DEFAULT"
__nv_reservedSMEM_offset_0_alias:
	.zero		0
	.zero		64


//--------------------- .nv.constant0._Z8vec_diffPdS_j --------------------------
	.section	.nv.constant0._Z8vec_diffPdS_j,"a",@progbits
	.sectionflags	@""
	.align	4
.nv.constant0._Z8vec_diffPdS_j:
	.zero		916


//--------------------- SYMBOLS --------------------------

	.type		.nv.reservedSmem.offset0,@object
	.size		.nv.reservedSmem.offset0,0x4
